//
// Generated by NVIDIA NVVM Compiler
//
// Compiler Build ID: CL-36424714
// Cuda compilation tools, release 13.0, V13.0.88
// Based on NVVM 20.0.0
//

.version 9.0
.target sm_100
.address_size 64

	// .globl	_Z32multiply_const_doublecopy_kernelifPfS_

.visible .entry _Z32multiply_const_doublecopy_kernelifPfS_(
	.param .u32 _Z32multiply_const_doublecopy_kernelifPfS__param_0,
	.param .f32 _Z32multiply_const_doublecopy_kernelifPfS__param_1,
	.param .u64 .ptr .align 1 _Z32multiply_const_doublecopy_kernelifPfS__param_2,
	.param .u64 .ptr .align 1 _Z32multiply_const_doublecopy_kernelifPfS__param_3
)
{
	.reg .pred 	%p<2>;
	.reg .b32 	%r<6>;
	.reg .b32 	%f<4>;
	.reg .b64 	%rd<8>;

	ld.param.u32 	%r2, [_Z32multiply_const_doublecopy_kernelifPfS__param_0];
	ld.param.f32 	%f1, [_Z32multiply_const_doublecopy_kernelifPfS__param_1];
	ld.param.u64 	%rd1, [_Z32multiply_const_doublecopy_kernelifPfS__param_2];
	ld.param.u64 	%rd2, [_Z32multiply_const_doublecopy_kernelifPfS__param_3];
	mov.u32 	%r3, %ctaid.x;
	mov.u32 	%r4, %ntid.x;
	mov.u32 	%r5, %tid.x;
	mad.lo.s32 	%r1, %r3, %r4, %r5;
	setp.ge.s32 	%p1, %r1, %r2;
	@%p1 bra 	$L__BB0_2;
	cvta.to.global.u64 	%rd3, %rd1;
	cvta.to.global.u64 	%rd4, %rd2;
	mul.wide.s32 	%rd5, %r1, 4;
	add.s64 	%rd6, %rd3, %rd5;
	ld.global.f32 	%f2, [%rd6];
	mul.f32 	%f3, %f1, %f2;
	add.s64 	%rd7, %rd4, %rd5;
	st.global.f32 	[%rd7], %f3;
$L__BB0_2:
	ret;

}


// ===== COMPILED SASS (sm_100) =====

	.target	sm_100

	.elftype	@"ET_EXEC"


//--------------------- .note.nv.tkinfo           --------------------------
	.section	.note.nv.tkinfo,"",@"SHT_NOTE"
	.sectionflags	@"SHF_NOTE_NV_TKINFO"
	.tkinfo
        /*0018*/ 	.word	0x00000002
        /*0030*/ 	.string	""
        /*0030*/ 	.string	"ptxas"
        /*0030*/ 	.string	"Cuda compilation tools, release 13.0, V13.0.88"
        /*0030*/ 	.string	"Build cuda_13.0.r13.0/compiler.36424714_0"
        /*0030*/ 	.string	"-arch sm_100 -m 64 "



//--------------------- .note.nv.cuinfo           --------------------------
	.section	.note.nv.cuinfo,"",@"SHT_NOTE"
	.sectionflags	@"SHF_NOTE_NV_CUINFO"
        /*0018*/ 	.short	0x0002
        /*001a*/ 	.short	0x0064
        /*001c*/ 	.short	0x0082
	.zero		2


//--------------------- .nv.info                  --------------------------
	.section	.nv.info,"",@"SHT_CUDA_INFO"
	.align	4


	//----- nvinfo : EIATTR_REGCOUNT
	.align		4
        /*0000*/ 	.byte	0x04, 0x2f
        /*0002*/ 	.short	(.L_1 - .L_0)
	.align		4
.L_0:
        /*0004*/ 	.word	index@(_Z32multiply_const_doublecopy_kernelifPfS_)
        /*0008*/ 	.word	0x0000000a


	//----- nvinfo : EIATTR_FRAME_SIZE
	.align		4
.L_1:
        /*000c*/ 	.byte	0x04, 0x11
        /*000e*/ 	.short	(.L_3 - .L_2)
	.align		4
.L_2:
        /*0010*/ 	.word	index@(_Z32multiply_const_doublecopy_kernelifPfS_)
        /*0014*/ 	.word	0x00000000


	//----- nvinfo : EIATTR_MIN_STACK_SIZE
	.align		4
.L_3:
        /*0018*/ 	.byte	0x04, 0x12
        /*001a*/ 	.short	(.L_5 - .L_4)
	.align		4
.L_4:
        /*001c*/ 	.word	index@(_Z32multiply_const_doublecopy_kernelifPfS_)
        /*0020*/ 	.word	0x00000000
.L_5:


//--------------------- .nv.compat                --------------------------
	.section	.nv.compat,"",@"SHT_CUDA_COMPAT_INFO"
	.align	4
        /*0000*/ 	.byte	0x02, 0x09, 0x00, 0x00, 0x02, 0x02, 0x01, 0x00, 0x02, 0x05, 0x05, 0x00, 0x03, 0x07, 0x01, 0x01
        /*0010*/ 	.byte	0x02, 0x03, 0x00, 0x00, 0x02, 0x06, 0x01, 0x00, 0x04, 0x0b, 0x08, 0x00, 0x09, 0x00, 0x00, 0x00
        /*0020*/ 	.byte	0x00, 0x00, 0x00, 0x00


//--------------------- .nv.info._Z32multiply_const_doublecopy_kernelifPfS_ --------------------------
	.section	.nv.info._Z32multiply_const_doublecopy_kernelifPfS_,"",@"SHT_CUDA_INFO"
	.sectionflags	@""
	.align	4


	//----- nvinfo : EIATTR_CUDA_API_VERSION
	.align		4
        /*0000*/ 	.byte	0x04, 0x37
        /*0002*/ 	.short	(.L_7 - .L_6)
.L_6:
        /*0004*/ 	.word	0x00000082


	//----- nvinfo : EIATTR_KPARAM_INFO
	.align		4
.L_7:
        /*0008*/ 	.byte	0x04, 0x17
        /*000a*/ 	.short	(.L_9 - .L_8)
.L_8:
        /*000c*/ 	.word	0x00000000
        /*0010*/ 	.short	0x0003
        /*0012*/ 	.short	0x0010
        /*0014*/ 	.byte	0x00, 0xf5, 0x21, 0x00


	//----- nvinfo : EIATTR_KPARAM_INFO
	.align		4
.L_9:
        /*0018*/ 	.byte	0x04, 0x17
        /*001a*/ 	.short	(.L_11 - .L_10)
.L_10:
        /*001c*/ 	.word	0x00000000
        /*0020*/ 	.short	0x0002
        /*0022*/ 	.short	0x0008
        /*0024*/ 	.byte	0x00, 0xf5, 0x21, 0x00


	//----- nvinfo : EIATTR_KPARAM_INFO
	.align		4
.L_11:
        /*0028*/ 	.byte	0x04, 0x17
        /*002a*/ 	.short	(.L_13 - .L_12)
.L_12:
        /*002c*/ 	.word	0x00000000
        /*0030*/ 	.short	0x0001
        /*0032*/ 	.short	0x0004
        /*0034*/ 	.byte	0x00, 0xf0, 0x11, 0x00


	//----- nvinfo : EIATTR_KPARAM_INFO
	.align		4
.L_13:
        /*0038*/ 	.byte	0x04, 0x17
        /*003a*/ 	.short	(.L_15 - .L_14)
.L_14:
        /*003c*/ 	.word	0x00000000
        /*0040*/ 	.short	0x0000
        /*0042*/ 	.short	0x0000
        /*0044*/ 	.byte	0x00, 0xf0, 0x11, 0x00


	//----- nvinfo : EIATTR_SPARSE_MMA_MASK
	.align		4
.L_15:
        /*0048*/ 	.byte	0x03, 0x50
        /*004a*/ 	.short	0x0000


	//----- nvinfo : EIATTR_MAXREG_COUNT
	.align		4
        /*004c*/ 	.byte	0x03, 0x1b
        /*004e*/ 	.short	0x00ff


	//----- nvinfo : EIATTR_MERCURY_ISA_VERSION
	.align		4
        /*0050*/ 	.byte	0x03, 0x5f
        /*0052*/ 	.short	0x0101


	//----- nvinfo : EIATTR_VRC_CTA_INIT_COUNT
	.align		4
        /*0054*/ 	.byte	0x02, 0x4a
	.zero		1
	.zero		1


	//----- nvinfo : EIATTR_EXIT_INSTR_OFFSETS
	.align		4
        /*0058*/ 	.byte	0x04, 0x1c
        /*005a*/ 	.short	(.L_17 - .L_16)


	//   ....[0]....
.L_16:
        /*005c*/ 	.word	0x00000070


	//   ....[1]....
        /*0060*/ 	.word	0x00000110


	//----- nvinfo : EIATTR_CBANK_PARAM_SIZE
	.align		4
.L_17:
        /*0064*/ 	.byte	0x03, 0x19
        /*0066*/ 	.short	0x0018


	//----- nvinfo : EIATTR_PARAM_CBANK
	.align		4
        /*0068*/ 	.byte	0x04, 0x0a
        /*006a*/ 	.short	(.L_19 - .L_18)
	.align		4
.L_18:
        /*006c*/ 	.word	index@(.nv.constant0._Z32multiply_const_doublecopy_kernelifPfS_)
        /*0070*/ 	.short	0x0380
        /*0072*/ 	.short	0x0018


	//----- nvinfo : EIATTR_SW_WAR
	.align		4
.L_19:
        /*0074*/ 	.byte	0x04, 0x36
        /*0076*/ 	.short	(.L_21 - .L_20)
.L_20:
        /*0078*/ 	.word	0x00000008
.L_21:


//--------------------- .nv.callgraph             --------------------------
	.section	.nv.callgraph,"",@"SHT_CUDA_CALLGRAPH"
	.align	4
	.sectionentsize	8
	.align		4
        /*0000*/ 	.word	0x00000000
	.align		4
        /*0004*/ 	.word	0xffffffff
	.align		4
        /*0008*/ 	.word	0x00000000
	.align		4
        /*000c*/ 	.word	0xfffffffe
	.align		4
        /*0010*/ 	.word	0x00000000
	.align		4
        /*0014*/ 	.word	0xfffffffd
	.align		4
        /*0018*/ 	.word	0x00000000
	.align		4
        /*001c*/ 	.word	0xfffffffc


//--------------------- .text._Z32multiply_const_doublecopy_kernelifPfS_ --------------------------
	.section	.text._Z32multiply_const_doublecopy_kernelifPfS_,"ax",@progbits
	.align	128
        .global         _Z32multiply_const_doublecopy_kernelifPfS_
        .type           _Z32multiply_const_doublecopy_kernelifPfS_,@function
        .size           _Z32multiply_const_doublecopy_kernelifPfS_,(.L_x_1 - _Z32multiply_const_doublecopy_kernelifPfS_)
        .other          _Z32multiply_const_doublecopy_kernelifPfS_,@"STO_CUDA_ENTRY STV_DEFAULT"
_Z32multiply_const_doublecopy_kernelifPfS_:
.text._Z32multiply_const_doublecopy_kernelifPfS_:
[----:B------:R-:W-:Y:S01]  /*0000*/  LDC R1, c[0x0][0x37c] ;  /* 0x0000df00ff017b82 */ /* 0x000fe20000000800 */
[----:B------:R-:W0:Y:S07]  /*0010*/  S2R R0, SR_TID.X ;  /* 0x0000000000007919 */ /* 0x000e2e0000002100 */
[----:B------:R-:W0:Y:S01]  /*0020*/  S2UR UR4, SR_CTAID.X ;  /* 0x00000000000479c3 */ /* 0x000e220000002500 */
[----:B------:R-:W1:Y:S07]  /*0030*/  LDCU UR5, c[0x0][0x380] ;  /* 0x00007000ff0577ac */ /* 0x000e6e0008000800 */
[----:B------:R-:W0:Y:S02]  /*0040*/  LDC R7, c[0x0][0x360] ;  /* 0x0000d800ff077b82 */ /* 0x000e240000000800 */
[----:B0-----:R-:W-:-:S05]  /*0050*/  IMAD R7, R7, UR4, R0 ;  /* 0x0000000407077c24 */ /* 0x001fca000f8e0200 */
[----:B-1----:R-:W-:-:S13]  /*0060*/  ISETP.GE.AND P0, PT, R7, UR5, PT ;  /* 0x0000000507007c0c */ /* 0x002fda000bf06270 */
[----:B------:R-:W-:Y:S05]  /*0070*/  @P0 EXIT ;  /* 0x000000000000094d */ /* 0x000fea0003800000 */
[----:B------:R-:W0:Y:S01]  /*0080*/  LDC.64 R2, c[0x0][0x388] ;  /* 0x0000e200ff027b82 */ /* 0x000e220000000a00 */
[----:B------:R-:W1:Y:S01]  /*0090*/  LDCU.64 UR4, c[0x0][0x358] ;  /* 0x00006b00ff0477ac */ /* 0x000e620008000a00 */
[----:B------:R-:W2:Y:S06]  /*00a0*/  LDCU UR6, c[0x0][0x384] ;  /* 0x00007080ff0677ac */ /* 0x000eac0008000800 */
[----:B------:R-:W3:Y:S01]  /*00b0*/  LDC.64 R4, c[0x0][0x390] ;  /* 0x0000e400ff047b82 */ /* 0x000ee20000000a00 */
[----:B0-----:R-:W-:-:S06]  /*00c0*/  IMAD.WIDE R2, R7, 0x4, R2 ;  /* 0x0000000407027825 */ /* 0x001fcc00078e0202 */
[----:B-1----:R-:W2:Y:S01]  /*00d0*/  LDG.E R2, desc[UR4][R2.64] ;  /* 0x0000000402027981 */ /* 0x002ea2000c1e1900 */
[----:B---3--:R-:W-:-:S04]  /*00e0*/  IMAD.WIDE R4, R7, 0x4, R4 ;  /* 0x0000000407047825 */ /* 0x008fc800078e0204 */
[----:B--2---:R-:W-:-:S05]  /*00f0*/  FMUL R7, R2, UR6 ;  /* 0x0000000602077c20 */ /* 0x004fca0008400000 */
[----:B------:R-:W-:Y:S01]  /*0100*/  STG.E desc[UR4][R4.64], R7 ;  /* 0x0000000704007986 */ /* 0x000fe2000c101904 */
[----:B------:R-:W-:Y:S05]  /*0110*/  EXIT ;  /* 0x000000000000794d */ /* 0x000fea0003800000 */
.L_x_0:
[----:B------:R-:W-:-:S00]  /*0120*/  BRA `(.L_x_0) ;  /* 0xfffffffc00fc7947 */ /* 0x000fc0000383ffff */
[----:B------:R-:W-:-:S00]  /*0130*/  NOP ;  /* 0x0000000000007918 */ /* 0x000fc00000000000 */
        /* <DEDUP_REMOVED lines=12> */
.L_x_1:


//--------------------- .nv.shared.reserved.0     --------------------------
	.section	.nv.shared.reserved.0,"aw",@nobits
	.weak		__nv_reservedSMEM_offset_0_alias
	.size		__nv_reservedSMEM_offset_0_alias, 0, 64
	.other		__nv_reservedSMEM_offset_0_alias,@"STO_CUDA_RESERVED_SHARED STV_DEFAULT"
__nv_reservedSMEM_offset_0_alias:
	.zero		0
	.zero		64


//--------------------- .nv.constant0._Z32multiply_const_doublecopy_kernelifPfS_ --------------------------
	.section	.nv.constant0._Z32multiply_const_doublecopy_kernelifPfS_,"a",@progbits
	.sectionflags	@""
	.align	4
.nv.constant0._Z32multiply_const_doublecopy_kernelifPfS_:
	.zero		920


//--------------------- SYMBOLS --------------------------

	.type		.nv.reservedSmem.offset0,@object
	.size		.nv.reservedSmem.offset0,0x4
